	.headerflags	@"EF_CUDA_TEXMODE_UNIFIED EF_CUDA_64BIT_ADDRESS EF_CUDA_ACCELERATORS EF_CUDA_SM90 EF_CUDA_VIRTUAL_SM(EF_CUDA_SM90)"
	.elftype	@"ET_EXEC"


//--------------------- .nv.info                  --------------------------
	.section	.nv.info,"",@"SHT_CUDA_INFO"
	.align	4


	//----- nvinfo : EIATTR_REGCOUNT
	.align		4
        /*0000*/ 	.byte	0x04, 0x2f
        /*0002*/ 	.short	(.L_3 - .L_2)
	.align		4
.L_2:
        /*0004*/ 	.word	index@(triton_poi_fused__native_batch_norm_legit_no_training_hardtanh_1)
        /*0008*/ 	.word	0x0000001c


	//----- nvinfo : EIATTR_MIN_STACK_SIZE
	.align		4
.L_3:
        /*000c*/ 	.byte	0x04, 0x12
        /*000e*/ 	.short	(.L_5 - .L_4)
	.align		4
.L_4:
        /*0010*/ 	.word	index@(triton_poi_fused__native_batch_norm_legit_no_training_hardtanh_1)
        /*0014*/ 	.word	0x00000000


	//----- nvinfo : EIATTR_FRAME_SIZE
	.align		4
.L_5:
        /*0018*/ 	.byte	0x04, 0x11
        /*001a*/ 	.short	(.L_7 - .L_6)
	.align		4
.L_6:
        /*001c*/ 	.word	index@(triton_poi_fused__native_batch_norm_legit_no_training_hardtanh_1)
        /*0020*/ 	.word	0x00000000


	//----- nvinfo : EIATTR_MIN_STACK_SIZE
	.align		4
.L_7:
        /*0024*/ 	.byte	0x04, 0x12
        /*0026*/ 	.short	(.L_9 - .L_8)
	.align		4
.L_8:
        /*0028*/ 	.word	index@(triton_poi_fused__native_batch_norm_legit_no_training_hardtanh_1)
        /*002c*/ 	.word	0x00000000
.L_9:


//--------------------- .nv.info.triton_poi_fused__native_batch_norm_legit_no_training_hardtanh_1 --------------------------
	.section	.nv.info.triton_poi_fused__native_batch_norm_legit_no_training_hardtanh_1,"",@"SHT_CUDA_INFO"
	.sectionflags	@""
	.align	4


	//----- nvinfo : EIATTR_CUDA_API_VERSION
	.align		4
        /*0000*/ 	.byte	0x04, 0x37
        /*0002*/ 	.short	(.L_11 - .L_10)
.L_10:
        /*0004*/ 	.word	0x0000007c


	//----- nvinfo : EIATTR_KPARAM_INFO
	.align		4
.L_11:
        /*0008*/ 	.byte	0x04, 0x17
        /*000a*/ 	.short	(.L_13 - .L_12)
.L_12:
        /*000c*/ 	.word	0x00000000
        /*0010*/ 	.short	0x0006
        /*0012*/ 	.short	0x0030
        /*0014*/ 	.byte	0x00, 0xf0, 0x11, 0x00


	//----- nvinfo : EIATTR_KPARAM_INFO
	.align		4
.L_13:
        /*0018*/ 	.byte	0x04, 0x17
        /*001a*/ 	.short	(.L_15 - .L_14)
.L_14:
        /*001c*/ 	.word	0x00000000
        /*0020*/ 	.short	0x0005
        /*0022*/ 	.short	0x0028
        /*0024*/ 	.byte	0x00, 0xf4, 0x21, 0x00


	//----- nvinfo : EIATTR_KPARAM_INFO
	.align		4
.L_15:
        /*0028*/ 	.byte	0x04, 0x17
        /*002a*/ 	.short	(.L_17 - .L_16)
.L_16:
        /*002c*/ 	.word	0x00000000
        /*0030*/ 	.short	0x0004
        /*0032*/ 	.short	0x0020
        /*0034*/ 	.byte	0x00, 0xf4, 0x21, 0x00


	//----- nvinfo : EIATTR_KPARAM_INFO
	.align		4
.L_17:
        /*0038*/ 	.byte	0x04, 0x17
        /*003a*/ 	.short	(.L_19 - .L_18)
.L_18:
        /*003c*/ 	.word	0x00000000
        /*0040*/ 	.short	0x0003
        /*0042*/ 	.short	0x0018
        /*0044*/ 	.byte	0x00, 0xf4, 0x21, 0x00


	//----- nvinfo : EIATTR_KPARAM_INFO
	.align		4
.L_19:
        /*0048*/ 	.byte	0x04, 0x17
        /*004a*/ 	.short	(.L_21 - .L_20)
.L_20:
        /*004c*/ 	.word	0x00000000
        /*0050*/ 	.short	0x0002
        /*0052*/ 	.short	0x0010
        /*0054*/ 	.byte	0x00, 0xf4, 0x21, 0x00


	//----- nvinfo : EIATTR_KPARAM_INFO
	.align		4
.L_21:
        /*0058*/ 	.byte	0x04, 0x17
        /*005a*/ 	.short	(.L_23 - .L_22)
.L_22:
        /*005c*/ 	.word	0x00000000
        /*0060*/ 	.short	0x0001
        /*0062*/ 	.short	0x0008
        /*0064*/ 	.byte	0x00, 0xf4, 0x21, 0x00


	//----- nvinfo : EIATTR_KPARAM_INFO
	.align		4
.L_23:
        /*0068*/ 	.byte	0x04, 0x17
        /*006a*/ 	.short	(.L_25 - .L_24)
.L_24:
        /*006c*/ 	.word	0x00000000
        /*0070*/ 	.short	0x0000
        /*0072*/ 	.short	0x0000
        /*0074*/ 	.byte	0x00, 0xf4, 0x21, 0x00


	//----- nvinfo : EIATTR_SPARSE_MMA_MASK
	.align		4
.L_25:
        /*0078*/ 	.byte	0x03, 0x50
        /*007a*/ 	.short	0x0000


	//----- nvinfo : EIATTR_MAXREG_COUNT
	.align		4
        /*007c*/ 	.byte	0x03, 0x1b
        /*007e*/ 	.short	0x00ff


	//----- nvinfo : EIATTR_EXIT_INSTR_OFFSETS
	.align		4
        /*0080*/ 	.byte	0x04, 0x1c
        /*0082*/ 	.short	(.L_27 - .L_26)


	//   ....[0]....
.L_26:
        /*0084*/ 	.word	0x000004f0


	//----- nvinfo : EIATTR_REQNTID
	.align		4
.L_27:
        /*0088*/ 	.byte	0x04, 0x10
        /*008a*/ 	.short	(.L_29 - .L_28)
.L_28:
        /*008c*/ 	.word	0x00000100
        /*0090*/ 	.word	0x00000001
        /*0094*/ 	.word	0x00000001


	//----- nvinfo : EIATTR_CBANK_PARAM_SIZE
	.align		4
.L_29:
        /*0098*/ 	.byte	0x03, 0x19
        /*009a*/ 	.short	0x0034


	//----- nvinfo : EIATTR_PARAM_CBANK
	.align		4
        /*009c*/ 	.byte	0x04, 0x0a
        /*009e*/ 	.short	(.L_31 - .L_30)
	.align		4
.L_30:
        /*00a0*/ 	.word	index@(.nv.constant0.triton_poi_fused__native_batch_norm_legit_no_training_hardtanh_1)
        /*00a4*/ 	.short	0x0210
        /*00a6*/ 	.short	0x0034


	//----- nvinfo : EIATTR_SW_WAR
	.align		4
.L_31:
        /*00a8*/ 	.byte	0x04, 0x36
        /*00aa*/ 	.short	(.L_33 - .L_32)
.L_32:
        /*00ac*/ 	.word	0x00000008
.L_33:


//--------------------- .nv.callgraph             --------------------------
	.section	.nv.callgraph,"",@"SHT_CUDA_CALLGRAPH"
	.align	4
	.sectionentsize	8
	.align		4
        /*0000*/ 	.word	0x00000000
	.align		4
        /*0004*/ 	.word	0xffffffff
	.align		4
        /*0008*/ 	.word	0x00000000
	.align		4
        /*000c*/ 	.word	0xfffffffe
	.align		4
        /*0010*/ 	.word	0x00000000
	.align		4
        /*0014*/ 	.word	0xfffffffd
	.align		4
        /*0018*/ 	.word	0x00000000
	.align		4
        /*001c*/ 	.word	0xfffffffc


//--------------------- .nv.constant4             --------------------------
	.section	.nv.constant4,"a",@progbits
	.align	8
	.align		8
.nv.constant4:
        /*0000*/ 	.dword	_$_str
	.align		8
        /*0008*/ 	.dword	_$_str_$_2


//--------------------- .text.triton_poi_fused__native_batch_norm_legit_no_training_hardtanh_1 --------------------------
	.section	.text.triton_poi_fused__native_batch_norm_legit_no_training_hardtanh_1,"ax",@progbits
	.align	128
        .global         triton_poi_fused__native_batch_norm_legit_no_training_hardtanh_1
        .type           triton_poi_fused__native_batch_norm_legit_no_training_hardtanh_1,@function
        .size           triton_poi_fused__native_batch_norm_legit_no_training_hardtanh_1,(.L_x_1 - triton_poi_fused__native_batch_norm_legit_no_training_hardtanh_1)
        .other          triton_poi_fused__native_batch_norm_legit_no_training_hardtanh_1,@"STO_CUDA_ENTRY STV_DEFAULT"
triton_poi_fused__native_batch_norm_legit_no_training_hardtanh_1:
.text.triton_poi_fused__native_batch_norm_legit_no_training_hardtanh_1:
[----:B------:R-:W-:Y:S01]  /*0000*/  LDC R1, c[0x0][0x28] ;  /* 0x00000a00ff017b82 */ /* 0x000fe20000000800 */
[----:B------:R-:W1:Y:S07]  /*0010*/  S2R R0, SR_TID.X ;  /* 0x0000000000007919 */ /* 0x000e6e0000002100 */
[----:B------:R-:W2:Y:S01]  /*0020*/  LDC.64 R2, c[0x0][0x220] ;  /* 0x00008800ff027b82 */ /* 0x000ea20000000a00 */
[----:B------:R-:W-:Y:S01]  /*0030*/  ULDC.64 UR4, c[0x0][0x208] ;  /* 0x0000820000047ab9 */ /* 0x000fe20000000a00 */
[----:B------:R-:W3:Y:S06]  /*0040*/  S2R R5, SR_CTAID.X ;  /* 0x0000000000057919 */ /* 0x000eec0000002500 */
[----:B------:R-:W4:Y:S01]  /*0050*/  LDC.64 R16, c[0x0][0x218] ;  /* 0x00008600ff107b82 */ /* 0x000f220000000a00 */
[----:B-1----:R-:W-:-:S04]  /*0060*/  SHF.L.U32 R0, R0, 0x1, RZ ;  /* 0x0000000100007819 */ /* 0x002fc800000006ff */
[----:B------:R-:W-:-:S04]  /*0070*/  LOP3.LUT R0, R0, 0x1fe, RZ, 0xc0, !PT ;  /* 0x000001fe00007812 */ /* 0x000fc800078ec0ff */
[----:B---3--:R-:W-:-:S04]  /*0080*/  LEA R0, R5, R0, 0x9 ;  /* 0x0000000005007211 */ /* 0x008fc800078e48ff */
[----:B------:R-:W-:Y:S01]  /*0090*/  IADD3 R5, R0, 0x1, RZ ;  /* 0x0000000100057810 */ /* 0x000fe20007ffe0ff */
[----:B------:R-:W-:-:S04]  /*00a0*/  IMAD.HI R4, R0, 0x38e38e39, RZ ;  /* 0x38e38e3900047827 */ /* 0x000fc800078e02ff */
[----:B------:R-:W-:Y:S01]  /*00b0*/  IMAD.HI R6, R5, 0x38e38e39, RZ ;  /* 0x38e38e3905067827 */ /* 0x000fe200078e02ff */
[----:B------:R-:W-:-:S04]  /*00c0*/  SHF.R.S32.HI R7, RZ, 0x1, R4 ;  /* 0x00000001ff077819 */ /* 0x000fc80000011404 */
[----:B------:R-:W-:Y:S02]  /*00d0*/  SHF.R.S32.HI R9, RZ, 0x1, R6 ;  /* 0x00000001ff097819 */ /* 0x000fe40000011406 */
[----:B------:R-:W-:Y:S02]  /*00e0*/  LEA.HI R7, R4, R7, RZ, 0x1 ;  /* 0x0000000704077211 */ /* 0x000fe400078f08ff */
[----:B------:R-:W-:Y:S02]  /*00f0*/  LEA.HI R6, R6, R9, RZ, 0x1 ;  /* 0x0000000906067211 */ /* 0x000fe400078f08ff */
[----:B------:R-:W1:Y:S01]  /*0100*/  LDC.64 R8, c[0x0][0x228] ;  /* 0x00008a00ff087b82 */ /* 0x000e620000000a00 */
[----:B------:R-:W-:Y:S02]  /*0110*/  IMAD R11, R7, -0x9, R0 ;  /* 0xfffffff7070b7824 */ /* 0x000fe400078e0200 */
[----:B------:R-:W-:Y:S02]  /*0120*/  IMAD R5, R6, -0x9, R5 ;  /* 0xfffffff706057824 */ /* 0x000fe400078e0205 */
[----:B--2---:R-:W-:-:S03]  /*0130*/  IMAD.WIDE R18, R11, 0x4, R2 ;  /* 0x000000040b127825 */ /* 0x004fc600078e0202 */
[----:B------:R-:W2:Y:S01]  /*0140*/  LDC.64 R6, c[0x0][0x230] ;  /* 0x00008c00ff067b82 */ /* 0x000ea20000000a00 */
[----:B------:R-:W-:Y:S01]  /*0150*/  IMAD.WIDE R20, R5, 0x4, R2 ;  /* 0x0000000405147825 */ /* 0x000fe200078e0202 */
[----:B------:R1:W3:Y:S04]  /*0160*/  LDG.E.EL R4, desc[UR4][R18.64] ;  /* 0x0000000412047981 */ /* 0x0002e8000c2e1900 */
[----:B------:R5:W3:Y:S01]  /*0170*/  LDG.E.EL R10, desc[UR4][R20.64] ;  /* 0x00000004140a7981 */ /* 0x000ae2000c2e1900 */
[--C-:B----4-:R-:W-:Y:S01]  /*0180*/  IMAD.WIDE R14, R11, 0x4, R16.reuse ;  /* 0x000000040b0e7825 */ /* 0x110fe200078e0210 */
[----:B------:R-:W4:Y:S03]  /*0190*/  LDC.64 R2, c[0x0][0x210] ;  /* 0x00008400ff027b82 */ /* 0x000f260000000a00 */
[----:B------:R-:W-:Y:S01]  /*01a0*/  IMAD.WIDE R16, R5, 0x4, R16 ;  /* 0x0000000405107825 */ /* 0x000fe200078e0210 */
[----:B------:R-:W3:Y:S04]  /*01b0*/  LDG.E.EL R13, desc[UR4][R14.64] ;  /* 0x000000040e0d7981 */ /* 0x000ee8000c2e1900 */
[----:B------:R-:W3:Y:S01]  /*01c0*/  LDG.E.EL R12, desc[UR4][R16.64] ;  /* 0x00000004100c7981 */ /* 0x000ee2000c2e1900 */
[----:B-1----:R-:W-:-:S04]  /*01d0*/  IMAD.WIDE R18, R11, 0x4, R8 ;  /* 0x000000040b127825 */ /* 0x002fc800078e0208 */
[----:B-----5:R-:W-:-:S04]  /*01e0*/  IMAD.WIDE R20, R5, 0x4, R8 ;  /* 0x0000000405147825 */ /* 0x020fc800078e0208 */
[----:B----4-:R-:W-:-:S06]  /*01f0*/  IMAD.WIDE R2, R0, 0x4, R2 ;  /* 0x0000000400027825 */ /* 0x010fcc00078e0202 */
[----:B------:R-:W4:Y:S01]  /*0200*/  LDG.E.64 R2, desc[UR4][R2.64] ;  /* 0x0000000402027981 */ /* 0x000f22000c1e1b00 */
[----:B--2---:R-:W-:-:S04]  /*0210*/  IMAD.WIDE R22, R11, 0x4, R6 ;  /* 0x000000040b167825 */ /* 0x004fc800078e0206 */
[----:B------:R-:W-:Y:S01]  /*0220*/  IMAD.WIDE R24, R5, 0x4, R6 ;  /* 0x0000000405187825 */ /* 0x000fe200078e0206 */
[----:B------:R-:W2:Y:S04]  /*0230*/  LDG.E.EL R8, desc[UR4][R22.64] ;  /* 0x0000000416087981 */ /* 0x000ea8000c2e1900 */
[----:B------:R-:W2:Y:S04]  /*0240*/  LDG.E.EL R5, desc[UR4][R18.64] ;  /* 0x0000000412057981 */ /* 0x000ea8000c2e1900 */
[----:B------:R-:W5:Y:S04]  /*0250*/  LDG.E.EL R6, desc[UR4][R20.64] ;  /* 0x0000000414067981 */ /* 0x000f68000c2e1900 */
[----:B------:R-:W5:Y:S01]  /*0260*/  LDG.E.EL R25, desc[UR4][R24.64] ;  /* 0x0000000418197981 */ /* 0x000f62000c2e1900 */
[----:B------:R-:W-:Y:S01]  /*0270*/  HFMA2.MMA R11, -RZ, RZ, 1.625, 0 ;  /* 0x3e800000ff0b7435 */ /* 0x000fe200000001ff */
[----:B---3--:R-:W-:Y:S01]  /*0280*/  FADD R4, R4, 9.9999997473787516356e-06 ;  /* 0x3727c5ac04047421 */ /* 0x008fe20000000000 */
[----:B------:R-:W-:-:S03]  /*0290*/  FADD R10, R10, 9.9999997473787516356e-06 ;  /* 0x3727c5ac0a0a7421 */ /* 0x000fc60000000000 */
[----:B------:R-:W1:Y:S08]  /*02a0*/  MUFU.SQRT R7, R4 ;  /* 0x0000000400077308 */ /* 0x000e700000002000 */
[----:B------:R-:W3:Y:S01]  /*02b0*/  MUFU.SQRT R9, R10 ;  /* 0x0000000a00097308 */ /* 0x000ee20000002000 */
[C---:B-1----:R-:W-:Y:S02]  /*02c0*/  FSETP.GT.AND P0, PT, R7.reuse, 8.50705917302346158658e+37, PT ;  /* 0x7e8000000700780b */ /* 0x042fe40003f04000 */
[----:B------:R-:W-:-:S02]  /*02d0*/  FSETP.GEU.AND P2, PT, R7, 1.175494350822287508e-38, PT ;  /* 0x008000000700780b */ /* 0x000fc40003f4e000 */
[C---:B---3--:R-:W-:Y:S02]  /*02e0*/  FSETP.GT.AND P1, PT, R9.reuse, 8.50705917302346158658e+37, PT ;  /* 0x7e8000000900780b */ /* 0x048fe40003f24000 */
[----:B------:R-:W-:-:S07]  /*02f0*/  FSETP.GEU.AND P3, PT, R9, 1.175494350822287508e-38, PT ;  /* 0x008000000900780b */ /* 0x000fce0003f6e000 */
[----:B------:R-:W-:-:S04]  /*0300*/  @P0 FMUL R7, R7, 0.25 ;  /* 0x3e80000007070820 */ /* 0x000fc80000400000 */
[----:B------:R-:W-:Y:S01]  /*0310*/  @!P2 FMUL R7, R7, 16777216 ;  /* 0x4b8000000707a820 */ /* 0x000fe20000400000 */
[----:B------:R-:W-:-:S04]  /*0320*/  @P1 FMUL R9, R9, 0.25 ;  /* 0x3e80000009091820 */ /* 0x000fc80000400000 */
[----:B------:R-:W-:Y:S01]  /*0330*/  @!P3 FMUL R9, R9, 16777216 ;  /* 0x4b8000000909b820 */ /* 0x000fe20000400000 */
[----:B------:R-:W1:Y:S01]  /*0340*/  MUFU.RCP R7, R7 ;  /* 0x0000000700077308 */ /* 0x000e620000001000 */
[----:B------:R-:W-:-:S07]  /*0350*/  FSEL R4, R11, 1, P0 ;  /* 0x3f8000000b047808 */ /* 0x000fce0000000000 */
[----:B------:R-:W3:Y:S01]  /*0360*/  MUFU.RCP R9, R9 ;  /* 0x0000000900097308 */ /* 0x000ee20000001000 */
[----:B------:R-:W-:Y:S01]  /*0370*/  FSEL R10, R11, 1, P1 ;  /* 0x3f8000000b0a7808 */ /* 0x000fe20000800000 */
[----:B------:R-:W-:Y:S01]  /*0380*/  @!P2 FMUL R4, R4, 16777216 ;  /* 0x4b8000000404a820 */ /* 0x000fe20000400000 */
[----:B----4-:R-:W-:-:S03]  /*0390*/  FADD R2, R2, -R13 ;  /* 0x8000000d02027221 */ /* 0x010fc60000000000 */
[----:B------:R-:W-:Y:S01]  /*03a0*/  @!P3 FMUL R10, R10, 16777216 ;  /* 0x4b8000000a0ab820 */ /* 0x000fe20000400000 */
[----:B-1----:R-:W-:Y:S01]  /*03b0*/  FMUL R11, R7, R4 ;  /* 0x00000004070b7220 */ /* 0x002fe20000400000 */
[----:B------:R-:W-:-:S03]  /*03c0*/  FADD R3, R3, -R12 ;  /* 0x8000000c03037221 */ /* 0x000fc60000000000 */
[----:B------:R-:W-:Y:S01]  /*03d0*/  FMUL R2, R2, R11 ;  /* 0x0000000b02027220 */ /* 0x000fe20000400000 */
[----:B---3--:R-:W-:-:S03]  /*03e0*/  FMUL R10, R9, R10 ;  /* 0x0000000a090a7220 */ /* 0x008fc60000400000 */
[----:B--2---:R-:W-:Y:S01]  /*03f0*/  FFMA R5, R5, R2, R8 ;  /* 0x0000000205057223 */ /* 0x004fe20000000008 */
[----:B------:R-:W-:Y:S02]  /*0400*/  FMUL R10, R3, R10 ;  /* 0x0000000a030a7220 */ /* 0x000fe40000400000 */
[----:B------:R-:W1:Y:S02]  /*0410*/  LDC.64 R2, c[0x0][0x238] ;  /* 0x00008e00ff027b82 */ /* 0x000e640000000a00 */
[----:B-----5:R-:W-:Y:S01]  /*0420*/  FFMA R6, R6, R10, R25 ;  /* 0x0000000a06067223 */ /* 0x020fe20000000019 */
[----:B------:R-:W-:-:S04]  /*0430*/  FSETP.GTU.AND P0, PT, R5, RZ, PT ;  /* 0x000000ff0500720b */ /* 0x000fc80003f0c000 */
[C---:B------:R-:W-:Y:S02]  /*0440*/  FSETP.GTU.AND P1, PT, R6.reuse, RZ, PT ;  /* 0x000000ff0600720b */ /* 0x040fe40003f2c000 */
[----:B------:R-:W-:Y:S02]  /*0450*/  FSEL R4, R5, RZ, P0 ;  /* 0x000000ff05047208 */ /* 0x000fe40000000000 */
[----:B------:R-:W-:Y:S02]  /*0460*/  FSEL R5, R6, RZ, P1 ;  /* 0x000000ff06057208 */ /* 0x000fe40000800000 */
[C---:B------:R-:W-:Y:S02]  /*0470*/  FSETP.GEU.AND P2, PT, R4.reuse, 6, PT ;  /* 0x40c000000400780b */ /* 0x040fe40003f4e000 */
[----:B------:R-:W-:Y:S02]  /*0480*/  FSETP.GEU.AND P3, PT, R5, 6, PT ;  /* 0x40c000000500780b */ /* 0x000fe40003f6e000 */
[----:B------:R-:W-:-:S02]  /*0490*/  FSETP.NAN.AND P0, PT, R4, R4, PT ;  /* 0x000000040400720b */ /* 0x000fc40003f08000 */
[----:B------:R-:W-:Y:S01]  /*04a0*/  FSETP.NAN.AND P1, PT, R5, R5, PT ;  /* 0x000000050500720b */ /* 0x000fe20003f28000 */
[----:B-1----:R-:W-:-:S06]  /*04b0*/  IMAD.WIDE R2, R0, 0x4, R2 ;  /* 0x0000000400027825 */ /* 0x002fcc00078e0202 */
[----:B------:R-:W-:Y:S02]  /*04c0*/  @P2 SEL R4, R4, 0x40c00000, P0 ;  /* 0x40c0000004042807 */ /* 0x000fe40000000000 */
[----:B------:R-:W-:-:S05]  /*04d0*/  @P3 SEL R5, R5, 0x40c00000, P1 ;  /* 0x40c0000005053807 */ /* 0x000fca0000800000 */
[----:B------:R-:W-:Y:S01]  /*04e0*/  STG.E.64 desc[UR4][R2.64], R4 ;  /* 0x0000000402007986 */ /* 0x000fe2000c101b04 */
[----:B------:R-:W-:Y:S05]  /*04f0*/  EXIT ;  /* 0x000000000000794d */ /* 0x000fea0003800000 */
.L_x_0:
[----:B------:R-:W-:-:S00]  /*0500*/  BRA `(.L_x_0) ;  /* 0xfffffffc00fc7947 */ /* 0x000fc0000383ffff */
[----:B------:R-:W-:-:S00]  /*0510*/  NOP ;  /* 0x0000000000007918 */ /* 0x000fc00000000000 */
        /* <DEDUP_REMOVED lines=14> */
.L_x_1:


//--------------------- .nv.global.init           --------------------------
	.section	.nv.global.init,"aw",@progbits
.nv.global.init:
	.type		_$_str,@object
	.size		_$_str,(_$_str_$_2 - _$_str)
_$_str:
        /*0000*/ 	.byte	0x5f, 0x5f, 0x43, 0x55, 0x44, 0x41, 0x5f, 0x46, 0x54, 0x5a, 0x00
	.type		_$_str_$_2,@object
	.size		_$_str_$_2,(.L_1 - _$_str_$_2)
_$_str_$_2:
        /*000b*/ 	.byte	0x5f, 0x5f, 0x43, 0x55, 0x44, 0x41, 0x5f, 0x50, 0x52, 0x45, 0x43, 0x5f, 0x53, 0x51, 0x52, 0x54
        /*001b*/ 	.byte	0x00
.L_1:


//--------------------- .nv.constant0.triton_poi_fused__native_batch_norm_legit_no_training_hardtanh_1 --------------------------
	.section	.nv.constant0.triton_poi_fused__native_batch_norm_legit_no_training_hardtanh_1,"a",@progbits
	.sectionflags	@""
	.align	4
.nv.constant0.triton_poi_fused__native_batch_norm_legit_no_training_hardtanh_1:
	.zero		580
